//
// Generated by NVIDIA NVVM Compiler
//
// Compiler Build ID: CL-36424714
// Cuda compilation tools, release 13.0, V13.0.88
// Based on NVVM 20.0.0
//

.version 9.0
.target sm_100
.address_size 64

	// .globl	_Z4mmuliiiPKiS0_Pi
// _ZZ4mmuliiiPKiS0_PiE2As has been demoted
// _ZZ4mmuliiiPKiS0_PiE2Bs has been demoted

.visible .entry _Z4mmuliiiPKiS0_Pi(
	.param .u32 _Z4mmuliiiPKiS0_Pi_param_0,
	.param .u32 _Z4mmuliiiPKiS0_Pi_param_1,
	.param .u32 _Z4mmuliiiPKiS0_Pi_param_2,
	.param .u64 .ptr .align 1 _Z4mmuliiiPKiS0_Pi_param_3,
	.param .u64 .ptr .align 1 _Z4mmuliiiPKiS0_Pi_param_4,
	.param .u64 .ptr .align 1 _Z4mmuliiiPKiS0_Pi_param_5
)
{
	.reg .pred 	%p<6>;
	.reg .b32 	%r<142>;
	.reg .b64 	%rd<13>;
	// demoted variable
	.shared .align 4 .b8 _ZZ4mmuliiiPKiS0_PiE2As[4096];
	// demoted variable
	.shared .align 4 .b8 _ZZ4mmuliiiPKiS0_PiE2Bs[4096];
	ld.param.u32 	%r23, [_Z4mmuliiiPKiS0_Pi_param_0];
	ld.param.u32 	%r21, [_Z4mmuliiiPKiS0_Pi_param_1];
	ld.param.u32 	%r22, [_Z4mmuliiiPKiS0_Pi_param_2];
	ld.param.u64 	%rd3, [_Z4mmuliiiPKiS0_Pi_param_3];
	ld.param.u64 	%rd4, [_Z4mmuliiiPKiS0_Pi_param_4];
	ld.param.u64 	%rd5, [_Z4mmuliiiPKiS0_Pi_param_5];
	mov.u32 	%r25, %ctaid.x;
	mov.u32 	%r26, %ntid.x;
	mov.u32 	%r1, %tid.x;
	mad.lo.s32 	%r2, %r25, %r26, %r1;
	mov.u32 	%r27, %ctaid.y;
	mov.u32 	%r28, %ntid.y;
	mov.u32 	%r3, %tid.y;
	mad.lo.s32 	%r29, %r27, %r28, %r3;
	setp.ge.s32 	%p1, %r2, %r21;
	setp.ge.s32 	%p2, %r29, %r23;
	or.pred  	%p3, %p1, %p2;
	@%p3 bra 	$L__BB0_5;
	setp.lt.s32 	%p4, %r22, 1;
	mov.b32 	%r141, 0;
	@%p4 bra 	$L__BB0_4;
	shl.b32 	%r32, %r3, 5;
	add.s32 	%r33, %r32, %r1;
	shl.b32 	%r34, %r33, 2;
	mov.u32 	%r35, _ZZ4mmuliiiPKiS0_PiE2As;
	add.s32 	%r5, %r35, %r34;
	mov.u32 	%r36, _ZZ4mmuliiiPKiS0_PiE2Bs;
	add.s32 	%r6, %r36, %r34;
	shl.b32 	%r37, %r3, 7;
	add.s32 	%r7, %r35, %r37;
	shl.b32 	%r38, %r1, 2;
	add.s32 	%r8, %r36, %r38;
	mad.lo.s32 	%r138, %r22, %r29, %r1;
	mad.lo.s32 	%r137, %r3, %r21, %r2;
	shl.b32 	%r11, %r21, 5;
	cvta.to.global.u64 	%rd1, %rd3;
	cvta.to.global.u64 	%rd2, %rd4;
	mov.b32 	%r139, 0;
	mov.u32 	%r141, %r139;
$L__BB0_3:
	mul.wide.s32 	%rd6, %r138, 4;
	add.s64 	%rd7, %rd1, %rd6;
	ld.global.u32 	%r39, [%rd7];
	st.shared.u32 	[%r5], %r39;
	mul.wide.s32 	%rd8, %r137, 4;
	add.s64 	%rd9, %rd2, %rd8;
	ld.global.u32 	%r40, [%rd9];
	st.shared.u32 	[%r6], %r40;
	bar.sync 	0;
	ld.shared.u32 	%r41, [%r7];
	ld.shared.u32 	%r42, [%r8];
	mad.lo.s32 	%r43, %r42, %r41, %r141;
	ld.shared.u32 	%r44, [%r7+4];
	ld.shared.u32 	%r45, [%r8+128];
	mad.lo.s32 	%r46, %r45, %r44, %r43;
	ld.shared.u32 	%r47, [%r7+8];
	ld.shared.u32 	%r48, [%r8+256];
	mad.lo.s32 	%r49, %r48, %r47, %r46;
	ld.shared.u32 	%r50, [%r7+12];
	ld.shared.u32 	%r51, [%r8+384];
	mad.lo.s32 	%r52, %r51, %r50, %r49;
	ld.shared.u32 	%r53, [%r7+16];
	ld.shared.u32 	%r54, [%r8+512];
	mad.lo.s32 	%r55, %r54, %r53, %r52;
	ld.shared.u32 	%r56, [%r7+20];
	ld.shared.u32 	%r57, [%r8+640];
	mad.lo.s32 	%r58, %r57, %r56, %r55;
	ld.shared.u32 	%r59, [%r7+24];
	ld.shared.u32 	%r60, [%r8+768];
	mad.lo.s32 	%r61, %r60, %r59, %r58;
	ld.shared.u32 	%r62, [%r7+28];
	ld.shared.u32 	%r63, [%r8+896];
	mad.lo.s32 	%r64, %r63, %r62, %r61;
	ld.shared.u32 	%r65, [%r7+32];
	ld.shared.u32 	%r66, [%r8+1024];
	mad.lo.s32 	%r67, %r66, %r65, %r64;
	ld.shared.u32 	%r68, [%r7+36];
	ld.shared.u32 	%r69, [%r8+1152];
	mad.lo.s32 	%r70, %r69, %r68, %r67;
	ld.shared.u32 	%r71, [%r7+40];
	ld.shared.u32 	%r72, [%r8+1280];
	mad.lo.s32 	%r73, %r72, %r71, %r70;
	ld.shared.u32 	%r74, [%r7+44];
	ld.shared.u32 	%r75, [%r8+1408];
	mad.lo.s32 	%r76, %r75, %r74, %r73;
	ld.shared.u32 	%r77, [%r7+48];
	ld.shared.u32 	%r78, [%r8+1536];
	mad.lo.s32 	%r79, %r78, %r77, %r76;
	ld.shared.u32 	%r80, [%r7+52];
	ld.shared.u32 	%r81, [%r8+1664];
	mad.lo.s32 	%r82, %r81, %r80, %r79;
	ld.shared.u32 	%r83, [%r7+56];
	ld.shared.u32 	%r84, [%r8+1792];
	mad.lo.s32 	%r85, %r84, %r83, %r82;
	ld.shared.u32 	%r86, [%r7+60];
	ld.shared.u32 	%r87, [%r8+1920];
	mad.lo.s32 	%r88, %r87, %r86, %r85;
	ld.shared.u32 	%r89, [%r7+64];
	ld.shared.u32 	%r90, [%r8+2048];
	mad.lo.s32 	%r91, %r90, %r89, %r88;
	ld.shared.u32 	%r92, [%r7+68];
	ld.shared.u32 	%r93, [%r8+2176];
	mad.lo.s32 	%r94, %r93, %r92, %r91;
	ld.shared.u32 	%r95, [%r7+72];
	ld.shared.u32 	%r96, [%r8+2304];
	mad.lo.s32 	%r97, %r96, %r95, %r94;
	ld.shared.u32 	%r98, [%r7+76];
	ld.shared.u32 	%r99, [%r8+2432];
	mad.lo.s32 	%r100, %r99, %r98, %r97;
	ld.shared.u32 	%r101, [%r7+80];
	ld.shared.u32 	%r102, [%r8+2560];
	mad.lo.s32 	%r103, %r102, %r101, %r100;
	ld.shared.u32 	%r104, [%r7+84];
	ld.shared.u32 	%r105, [%r8+2688];
	mad.lo.s32 	%r106, %r105, %r104, %r103;
	ld.shared.u32 	%r107, [%r7+88];
	ld.shared.u32 	%r108, [%r8+2816];
	mad.lo.s32 	%r109, %r108, %r107, %r106;
	ld.shared.u32 	%r110, [%r7+92];
	ld.shared.u32 	%r111, [%r8+2944];
	mad.lo.s32 	%r112, %r111, %r110, %r109;
	ld.shared.u32 	%r113, [%r7+96];
	ld.shared.u32 	%r114, [%r8+3072];
	mad.lo.s32 	%r115, %r114, %r113, %r112;
	ld.shared.u32 	%r116, [%r7+100];
	ld.shared.u32 	%r117, [%r8+3200];
	mad.lo.s32 	%r118, %r117, %r116, %r115;
	ld.shared.u32 	%r119, [%r7+104];
	ld.shared.u32 	%r120, [%r8+3328];
	mad.lo.s32 	%r121, %r120, %r119, %r118;
	ld.shared.u32 	%r122, [%r7+108];
	ld.shared.u32 	%r123, [%r8+3456];
	mad.lo.s32 	%r124, %r123, %r122, %r121;
	ld.shared.u32 	%r125, [%r7+112];
	ld.shared.u32 	%r126, [%r8+3584];
	mad.lo.s32 	%r127, %r126, %r125, %r124;
	ld.shared.u32 	%r128, [%r7+116];
	ld.shared.u32 	%r129, [%r8+3712];
	mad.lo.s32 	%r130, %r129, %r128, %r127;
	ld.shared.u32 	%r131, [%r7+120];
	ld.shared.u32 	%r132, [%r8+3840];
	mad.lo.s32 	%r133, %r132, %r131, %r130;
	ld.shared.u32 	%r134, [%r7+124];
	ld.shared.u32 	%r135, [%r8+3968];
	mad.lo.s32 	%r141, %r135, %r134, %r133;
	bar.sync 	0;
	add.s32 	%r139, %r139, 32;
	add.s32 	%r138, %r138, 32;
	add.s32 	%r137, %r137, %r11;
	setp.lt.s32 	%p5, %r139, %r22;
	@%p5 bra 	$L__BB0_3;
$L__BB0_4:
	mad.lo.s32 	%r136, %r21, %r29, %r2;
	cvta.to.global.u64 	%rd10, %rd5;
	mul.wide.s32 	%rd11, %r136, 4;
	add.s64 	%rd12, %rd10, %rd11;
	st.global.u32 	[%rd12], %r141;
$L__BB0_5:
	ret;

}


// ===== COMPILED SASS (sm_100) =====

	.target	sm_100

	.elftype	@"ET_EXEC"


//--------------------- .note.nv.tkinfo           --------------------------
	.section	.note.nv.tkinfo,"",@"SHT_NOTE"
	.sectionflags	@"SHF_NOTE_NV_TKINFO"
	.tkinfo
        /*0018*/ 	.word	0x00000002
        /*0030*/ 	.string	""
        /*0030*/ 	.string	"ptxas"
        /*0030*/ 	.string	"Cuda compilation tools, release 13.0, V13.0.88"
        /*0030*/ 	.string	"Build cuda_13.0.r13.0/compiler.36424714_0"
        /*0030*/ 	.string	"-arch sm_100 -m 64 "



//--------------------- .note.nv.cuinfo           --------------------------
	.section	.note.nv.cuinfo,"",@"SHT_NOTE"
	.sectionflags	@"SHF_NOTE_NV_CUINFO"
        /*0018*/ 	.short	0x0002
        /*001a*/ 	.short	0x0064
        /*001c*/ 	.short	0x0082
	.zero		2


//--------------------- .nv.info                  --------------------------
	.section	.nv.info,"",@"SHT_CUDA_INFO"
	.align	4


	//----- nvinfo : EIATTR_REGCOUNT
	.align		4
        /*0000*/ 	.byte	0x04, 0x2f
        /*0002*/ 	.short	(.L_1 - .L_0)
	.align		4
.L_0:
        /*0004*/ 	.word	index@(_Z4mmuliiiPKiS0_Pi)
        /*0008*/ 	.word	0x0000001f


	//----- nvinfo : EIATTR_FRAME_SIZE
	.align		4
.L_1:
        /*000c*/ 	.byte	0x04, 0x11
        /*000e*/ 	.short	(.L_3 - .L_2)
	.align		4
.L_2:
        /*0010*/ 	.word	index@(_Z4mmuliiiPKiS0_Pi)
        /*0014*/ 	.word	0x00000000


	//----- nvinfo : EIATTR_MIN_STACK_SIZE
	.align		4
.L_3:
        /*0018*/ 	.byte	0x04, 0x12
        /*001a*/ 	.short	(.L_5 - .L_4)
	.align		4
.L_4:
        /*001c*/ 	.word	index@(_Z4mmuliiiPKiS0_Pi)
        /*0020*/ 	.word	0x00000000
.L_5:


//--------------------- .nv.compat                --------------------------
	.section	.nv.compat,"",@"SHT_CUDA_COMPAT_INFO"
	.align	4
        /*0000*/ 	.byte	0x02, 0x09, 0x00, 0x00, 0x02, 0x02, 0x01, 0x00, 0x02, 0x05, 0x05, 0x00, 0x03, 0x07, 0x01, 0x01
        /*0010*/ 	.byte	0x02, 0x03, 0x00, 0x00, 0x02, 0x06, 0x01, 0x00, 0x04, 0x0b, 0x08, 0x00, 0x09, 0x00, 0x00, 0x00
        /*0020*/ 	.byte	0x00, 0x00, 0x00, 0x00


//--------------------- .nv.info._Z4mmuliiiPKiS0_Pi --------------------------
	.section	.nv.info._Z4mmuliiiPKiS0_Pi,"",@"SHT_CUDA_INFO"
	.sectionflags	@""
	.align	4


	//----- nvinfo : EIATTR_CUDA_API_VERSION
	.align		4
        /*0000*/ 	.byte	0x04, 0x37
        /*0002*/ 	.short	(.L_7 - .L_6)
.L_6:
        /*0004*/ 	.word	0x00000082


	//----- nvinfo : EIATTR_KPARAM_INFO
	.align		4
.L_7:
        /*0008*/ 	.byte	0x04, 0x17
        /*000a*/ 	.short	(.L_9 - .L_8)
.L_8:
        /*000c*/ 	.word	0x00000000
        /*0010*/ 	.short	0x0005
        /*0012*/ 	.short	0x0020
        /*0014*/ 	.byte	0x00, 0xf5, 0x21, 0x00


	//----- nvinfo : EIATTR_KPARAM_INFO
	.align		4
.L_9:
        /*0018*/ 	.byte	0x04, 0x17
        /*001a*/ 	.short	(.L_11 - .L_10)
.L_10:
        /*001c*/ 	.word	0x00000000
        /*0020*/ 	.short	0x0004
        /*0022*/ 	.short	0x0018
        /*0024*/ 	.byte	0x00, 0xf5, 0x21, 0x00


	//----- nvinfo : EIATTR_KPARAM_INFO
	.align		4
.L_11:
        /*0028*/ 	.byte	0x04, 0x17
        /*002a*/ 	.short	(.L_13 - .L_12)
.L_12:
        /*002c*/ 	.word	0x00000000
        /*0030*/ 	.short	0x0003
        /*0032*/ 	.short	0x0010
        /*0034*/ 	.byte	0x00, 0xf5, 0x21, 0x00


	//----- nvinfo : EIATTR_KPARAM_INFO
	.align		4
.L_13:
        /*0038*/ 	.byte	0x04, 0x17
        /*003a*/ 	.short	(.L_15 - .L_14)
.L_14:
        /*003c*/ 	.word	0x00000000
        /*0040*/ 	.short	0x0002
        /*0042*/ 	.short	0x0008
        /*0044*/ 	.byte	0x00, 0xf0, 0x11, 0x00


	//----- nvinfo : EIATTR_KPARAM_INFO
	.align		4
.L_15:
        /*0048*/ 	.byte	0x04, 0x17
        /*004a*/ 	.short	(.L_17 - .L_16)
.L_16:
        /*004c*/ 	.word	0x00000000
        /*0050*/ 	.short	0x0001
        /*0052*/ 	.short	0x0004
        /*0054*/ 	.byte	0x00, 0xf0, 0x11, 0x00


	//----- nvinfo : EIATTR_KPARAM_INFO
	.align		4
.L_17:
        /*0058*/ 	.byte	0x04, 0x17
        /*005a*/ 	.short	(.L_19 - .L_18)
.L_18:
        /*005c*/ 	.word	0x00000000
        /*0060*/ 	.short	0x0000
        /*0062*/ 	.short	0x0000
        /*0064*/ 	.byte	0x00, 0xf0, 0x11, 0x00


	//----- nvinfo : EIATTR_SPARSE_MMA_MASK
	.align		4
.L_19:
        /*0068*/ 	.byte	0x03, 0x50
        /*006a*/ 	.short	0x0000


	//----- nvinfo : EIATTR_MAXREG_COUNT
	.align		4
        /*006c*/ 	.byte	0x03, 0x1b
        /*006e*/ 	.short	0x00ff


	//----- nvinfo : EIATTR_NUM_BARRIERS
	.align		4
        /*0070*/ 	.byte	0x02, 0x4c
        /*0072*/ 	.byte	0x01
	.zero		1


	//----- nvinfo : EIATTR_MERCURY_ISA_VERSION
	.align		4
        /*0074*/ 	.byte	0x03, 0x5f
        /*0076*/ 	.short	0x0101


	//----- nvinfo : EIATTR_VRC_CTA_INIT_COUNT
	.align		4
        /*0078*/ 	.byte	0x02, 0x4a
	.zero		1
	.zero		1


	//----- nvinfo : EIATTR_EXIT_INSTR_OFFSETS
	.align		4
        /*007c*/ 	.byte	0x04, 0x1c
        /*007e*/ 	.short	(.L_21 - .L_20)


	//   ....[0]....
.L_20:
        /*0080*/ 	.word	0x000000c0


	//   ....[1]....
        /*0084*/ 	.word	0x000007b0


	//----- nvinfo : EIATTR_CBANK_PARAM_SIZE
	.align		4
.L_21:
        /*0088*/ 	.byte	0x03, 0x19
        /*008a*/ 	.short	0x0028


	//----- nvinfo : EIATTR_PARAM_CBANK
	.align		4
        /*008c*/ 	.byte	0x04, 0x0a
        /*008e*/ 	.short	(.L_23 - .L_22)
	.align		4
.L_22:
        /*0090*/ 	.word	index@(.nv.constant0._Z4mmuliiiPKiS0_Pi)
        /*0094*/ 	.short	0x0380
        /*0096*/ 	.short	0x0028


	//----- nvinfo : EIATTR_SW_WAR
	.align		4
.L_23:
        /*0098*/ 	.byte	0x04, 0x36
        /*009a*/ 	.short	(.L_25 - .L_24)
.L_24:
        /*009c*/ 	.word	0x00000008
.L_25:


//--------------------- .nv.callgraph             --------------------------
	.section	.nv.callgraph,"",@"SHT_CUDA_CALLGRAPH"
	.align	4
	.sectionentsize	8
	.align		4
        /*0000*/ 	.word	0x00000000
	.align		4
        /*0004*/ 	.word	0xffffffff
	.align		4
        /*0008*/ 	.word	0x00000000
	.align		4
        /*000c*/ 	.word	0xfffffffe
	.align		4
        /*0010*/ 	.word	0x00000000
	.align		4
        /*0014*/ 	.word	0xfffffffd
	.align		4
        /*0018*/ 	.word	0x00000000
	.align		4
        /*001c*/ 	.word	0xfffffffc


//--------------------- .text._Z4mmuliiiPKiS0_Pi  --------------------------
	.section	.text._Z4mmuliiiPKiS0_Pi,"ax",@progbits
	.align	128
        .global         _Z4mmuliiiPKiS0_Pi
        .type           _Z4mmuliiiPKiS0_Pi,@function
        .size           _Z4mmuliiiPKiS0_Pi,(.L_x_3 - _Z4mmuliiiPKiS0_Pi)
        .other          _Z4mmuliiiPKiS0_Pi,@"STO_CUDA_ENTRY STV_DEFAULT"
_Z4mmuliiiPKiS0_Pi:
.text._Z4mmuliiiPKiS0_Pi:
[----:B------:R-:W-:Y:S01]  /*0000*/  LDC R1, c[0x0][0x37c] ;  /* 0x0000df00ff017b82 */ /* 0x000fe20000000800 */
[----:B------:R-:W0:Y:S07]  /*0010*/  S2R R9, SR_TID.Y ;  /* 0x0000000000097919 */ /* 0x000e2e0000002200 */
[----:B------:R-:W1:Y:S01]  /*0020*/  LDC R4, c[0x0][0x360] ;  /* 0x0000d800ff047b82 */ /* 0x000e620000000800 */
[----:B------:R-:W1:Y:S07]  /*0030*/  S2R R8, SR_TID.X ;  /* 0x0000000000087919 */ /* 0x000e6e0000002100 */
[----:B------:R-:W0:Y:S08]  /*0040*/  S2UR UR5, SR_CTAID.Y ;  /* 0x00000000000579c3 */ /* 0x000e300000002600 */
[----:B------:R-:W0:Y:S08]  /*0050*/  LDC R5, c[0x0][0x364] ;  /* 0x0000d900ff057b82 */ /* 0x000e300000000800 */
[----:B------:R-:W1:Y:S08]  /*0060*/  S2UR UR4, SR_CTAID.X ;  /* 0x00000000000479c3 */ /* 0x000e700000002500 */
[----:B------:R-:W2:Y:S01]  /*0070*/  LDC.64 R2, c[0x0][0x380] ;  /* 0x0000e000ff027b82 */ /* 0x000ea20000000a00 */
[----:B0-----:R-:W-:-:S02]  /*0080*/  IMAD R5, R5, UR5, R9 ;  /* 0x0000000505057c24 */ /* 0x001fc4000f8e0209 */
[----:B-1----:R-:W-:-:S03]  /*0090*/  IMAD R4, R4, UR4, R8 ;  /* 0x0000000404047c24 */ /* 0x002fc6000f8e0208 */
[----:B--2---:R-:W-:-:S04]  /*00a0*/  ISETP.GE.AND P0, PT, R5, R2, PT ;  /* 0x000000020500720c */ /* 0x004fc80003f06270 */
[----:B------:R-:W-:-:S13]  /*00b0*/  ISETP.GE.OR P0, PT, R4, R3, P0 ;  /* 0x000000030400720c */ /* 0x000fda0000706670 */
[----:B------:R-:W-:Y:S05]  /*00c0*/  @P0 EXIT ;  /* 0x000000000000094d */ /* 0x000fea0003800000 */
[----:B------:R-:W0:Y:S01]  /*00d0*/  LDCU UR7, c[0x0][0x388] ;  /* 0x00007100ff0777ac */ /* 0x000e220008000800 */
[----:B------:R-:W1:Y:S01]  /*00e0*/  LDC.64 R20, c[0x0][0x3a0] ;  /* 0x0000e800ff147b82 */ /* 0x000e620000000a00 */
[----:B------:R-:W-:Y:S02]  /*00f0*/  IMAD R7, R5, R3, R4 ;  /* 0x0000000305077224 */ /* 0x000fe400078e0204 */
[----:B------:R-:W-:Y:S01]  /*0100*/  HFMA2 R11, -RZ, RZ, 0, 0 ;  /* 0x00000000ff0b7431 */ /* 0x000fe200000001ff */
[----:B------:R-:W2:Y:S01]  /*0110*/  LDCU.64 UR8, c[0x0][0x358] ;  /* 0x00006b00ff0877ac */ /* 0x000ea20008000a00 */
[----:B0-----:R-:W-:Y:S01]  /*0120*/  UISETP.GE.AND UP0, UPT, UR7, 0x1, UPT ;  /* 0x000000010700788c */ /* 0x001fe2000bf06270 */
[----:B-1----:R-:W-:-:S08]  /*0130*/  IMAD.WIDE R20, R7, 0x4, R20 ;  /* 0x0000000407147825 */ /* 0x002fd000078e0214 */
[----:B--2---:R-:W-:Y:S05]  /*0140*/  BRA.U !UP0, `(.L_x_0) ;  /* 0x0000000508947547 */ /* 0x004fea000b800000 */
[----:B------:R-:W0:Y:S01]  /*0150*/  S2UR UR6, SR_CgaCtaId ;  /* 0x00000000000679c3 */ /* 0x000e220000008800 */
[----:B------:R-:W-:Y:S01]  /*0160*/  UMOV UR4, 0x400 ;  /* 0x0000040000047882 */ /* 0x000fe20000000000 */
[C---:B------:R-:W-:Y:S01]  /*0170*/  LEA R6, R9.reuse, R8, 0x5 ;  /* 0x0000000809067211 */ /* 0x040fe200078e28ff */
[----:B------:R-:W-:Y:S01]  /*0180*/  UIADD3 UR5, UPT, UPT, UR4, 0x1000, URZ ;  /* 0x0000100004057890 */ /* 0x000fe2000fffe0ff */
[----:B------:R-:W-:Y:S01]  /*0190*/  IMAD R4, R9, R3, R4 ;  /* 0x0000000309047224 */ /* 0x000fe200078e0204 */
[----:B------:R-:W-:Y:S01]  /*01a0*/  MOV R11, RZ ;  /* 0x000000ff000b7202 */ /* 0x000fe20000000f00 */
[----:B------:R-:W-:Y:S02]  /*01b0*/  IMAD R0, R5, UR7, R8 ;  /* 0x0000000705007c24 */ /* 0x000fe4000f8e0208 */
[----:B------:R-:W1:Y:S08]  /*01c0*/  LDC.64 R18, c[0x0][0x390] ;  /* 0x0000e400ff127b82 */ /* 0x000e700000000a00 */
[----:B------:R-:W2:Y:S01]  /*01d0*/  LDC.64 R16, c[0x0][0x398] ;  /* 0x0000e600ff107b82 */ /* 0x000ea20000000a00 */
[----:B0-----:R-:W-:-:S02]  /*01e0*/  ULEA UR4, UR6, UR4, 0x18 ;  /* 0x0000000406047291 */ /* 0x001fc4000f8ec0ff */
[----:B------:R-:W-:-:S04]  /*01f0*/  ULEA UR5, UR6, UR5, 0x18 ;  /* 0x0000000506057291 */ /* 0x000fc8000f8ec0ff */
[C---:B------:R-:W-:Y:S02]  /*0200*/  LEA R7, R6.reuse, UR4, 0x2 ;  /* 0x0000000406077c11 */ /* 0x040fe4000f8e10ff */
[----:B------:R-:W-:Y:S02]  /*0210*/  LEA R6, R6, UR5, 0x2 ;  /* 0x0000000506067c11 */ /* 0x000fe4000f8e10ff */
[----:B------:R-:W-:Y:S02]  /*0220*/  LEA R2, R8, UR5, 0x2 ;  /* 0x0000000508027c11 */ /* 0x000fe4000f8e10ff */
[----:B------:R-:W-:Y:S01]  /*0230*/  LEA R5, R9, UR4, 0x7 ;  /* 0x0000000409057c11 */ /* 0x000fe2000f8e38ff */
[----:B------:R-:W-:-:S06]  /*0240*/  UMOV UR4, URZ ;  /* 0x000000ff00047c82 */ /* 0x000fcc0008000000 */
.L_x_1:
[----:B-1----:R-:W-:-:S04]  /*0250*/  IMAD.WIDE R8, R0, 0x4, R18 ;  /* 0x0000000400087825 */ /* 0x002fc800078e0212 */
[----:B--2---:R-:W-:Y:S01]  /*0260*/  IMAD.WIDE R26, R4, 0x4, R16 ;  /* 0x00000004041a7825 */ /* 0x004fe200078e0210 */
[----:B------:R-:W2:Y:S05]  /*0270*/  LDG.E R22, desc[UR8][R8.64] ;  /* 0x0000000808167981 */ /* 0x000eaa000c1e1900 */
[----:B------:R-:W3:Y:S01]  /*0280*/  LDG.E R27, desc[UR8][R26.64] ;  /* 0x000000081a1b7981 */ /* 0x000ee2000c1e1900 */
[----:B------:R-:W-:Y:S01]  /*0290*/  UIADD3 UR4, UPT, UPT, UR4, 0x20, URZ ;  /* 0x0000002004047890 */ /* 0x000fe2000fffe0ff */
[----:B------:R-:W-:Y:S02]  /*02a0*/  IADD3 R0, PT, PT, R0, 0x20, RZ ;  /* 0x0000002000007810 */ /* 0x000fe40007ffe0ff */
[----:B------:R-:W-:Y:S01]  /*02b0*/  LEA R4, R3, R4, 0x5 ;  /* 0x0000000403047211 */ /* 0x000fe200078e28ff */
[----:B------:R-:W-:Y:S01]  /*02c0*/  UISETP.GE.AND UP0, UPT, UR4, UR7, UPT ;  /* 0x000000070400728c */ /* 0x000fe2000bf06270 */
[----:B--2---:R-:W-:Y:S04]  /*02d0*/  STS [R7], R22 ;  /* 0x0000001607007388 */ /* 0x004fe80000000800 */
[----:B---3--:R-:W-:Y:S01]  /*02e0*/  STS [R6], R27 ;  /* 0x0000001b06007388 */ /* 0x008fe20000000800 */
[----:B------:R-:W-:Y:S06]  /*02f0*/  BAR.SYNC.DEFER_BLOCKING 0x0 ;  /* 0x0000000000007b1d */ /* 0x000fec0000010000 */
[----:B------:R-:W-:Y:S04]  /*0300*/  LDS R10, [R2] ;  /* 0x00000000020a7984 */ /* 0x000fe80000000800 */
[----:B------:R-:W0:Y:S04]  /*0310*/  LDS.128 R12, [R5] ;  /* 0x00000000050c7984 */ /* 0x000e280000000c00 */
[----:B------:R-:W1:Y:S04]  /*0320*/  LDS R28, [R2+0x80] ;  /* 0x00008000021c7984 */ /* 0x000e680000000800 */
[----:B------:R-:W2:Y:S04]  /*0330*/  LDS R23, [R2+0x100] ;  /* 0x0001000002177984 */ /* 0x000ea80000000800 */
[----:B------:R-:W3:Y:S04]  /*0340*/  LDS R24, [R2+0x180] ;  /* 0x0001800002187984 */ /* 0x000ee80000000800 */
[----:B------:R-:W-:Y:S04]  /*0350*/  LDS R25, [R2+0x200] ;  /* 0x0002000002197984 */ /* 0x000fe80000000800 */
[----:B------:R-:W-:Y:S04]  /*0360*/  LDS R22, [R2+0x280] ;  /* 0x0002800002167984 */ /* 0x000fe80000000800 */
[----:B------:R-:W-:Y:S01]  /*0370*/  LDS R26, [R2+0xb80] ;  /* 0x000b8000021a7984 */ /* 0x000fe20000000800 */
[----:B0-----:R-:W-:-:S03]  /*0380*/  IMAD R12, R12, R10, R11 ;  /* 0x0000000a0c0c7224 */ /* 0x001fc600078e020b */
[----:B------:R-:W0:Y:S01]  /*0390*/  LDS.128 R8, [R5+0x10] ;  /* 0x0000100005087984 */ /* 0x000e220000000c00 */
[----:B-1----:R-:W-:-:S04]  /*03a0*/  IMAD R12, R28, R13, R12 ;  /* 0x0000000d1c0c7224 */ /* 0x002fc800078e020c */
[----:B--2---:R-:W-:Y:S02]  /*03b0*/  IMAD R12, R23, R14, R12 ;  /* 0x0000000e170c7224 */ /* 0x004fe400078e020c */
[----:B------:R-:W1:Y:S02]  /*03c0*/  LDS R23, [R2+0x300] ;  /* 0x0003000002177984 */ /* 0x000e640000000800 */
[----:B---3--:R-:W-:Y:S02]  /*03d0*/  IMAD R12, R24, R15, R12 ;  /* 0x0000000f180c7224 */ /* 0x008fe400078e020c */
[----:B------:R-:W2:Y:S02]  /*03e0*/  LDS R24, [R2+0x380] ;  /* 0x0003800002187984 */ /* 0x000ea40000000800 */
[----:B0-----:R-:W-:Y:S02]  /*03f0*/  IMAD R8, R8, R25, R12 ;  /* 0x0000001908087224 */ /* 0x001fe400078e020c */
[----:B------:R-:W-:Y:S02]  /*0400*/  LDS R25, [R2+0x400] ;  /* 0x0004000002197984 */ /* 0x000fe40000000800 */
[----:B------:R-:W-:-:S02]  /*0410*/  IMAD R8, R22, R9, R8 ;  /* 0x0000000916087224 */ /* 0x000fc400078e0208 */
[----:B------:R-:W0:Y:S02]  /*0420*/  LDS.128 R12, [R5+0x20] ;  /* 0x00002000050c7984 */ /* 0x000e240000000c00 */
[----:B-1----:R-:W-:Y:S02]  /*0430*/  IMAD R8, R23, R10, R8 ;  /* 0x0000000a17087224 */ /* 0x002fe400078e0208 */
[----:B------:R-:W1:Y:S02]  /*0440*/  LDS R22, [R2+0x480] ;  /* 0x0004800002167984 */ /* 0x000e640000000800 */
[----:B--2---:R-:W-:Y:S02]  /*0450*/  IMAD R8, R24, R11, R8 ;  /* 0x0000000b18087224 */ /* 0x004fe400078e0208 */
[----:B------:R-:W2:Y:S04]  /*0460*/  LDS R23, [R2+0x500] ;  /* 0x0005000002177984 */ /* 0x000ea80000000800 */
[----:B------:R-:W3:Y:S01]  /*0470*/  LDS R24, [R2+0x580] ;  /* 0x0005800002187984 */ /* 0x000ee20000000800 */
[----:B0-----:R-:W-:-:S03]  /*0480*/  IMAD R12, R12, R25, R8 ;  /* 0x000000190c0c7224 */ /* 0x001fc600078e0208 */
[----:B------:R-:W-:Y:S01]  /*0490*/  LDS R25, [R2+0x600] ;  /* 0x0006000002197984 */ /* 0x000fe20000000800 */
[----:B-1----:R-:W-:-:S03]  /*04a0*/  IMAD R12, R22, R13, R12 ;  /* 0x0000000d160c7224 */ /* 0x002fc600078e020c */
[----:B------:R-:W0:Y:S01]  /*04b0*/  LDS.128 R8, [R5+0x30] ;  /* 0x0000300005087984 */ /* 0x000e220000000c00 */
[----:B--2---:R-:W-:-:S03]  /*04c0*/  IMAD R12, R23, R14, R12 ;  /* 0x0000000e170c7224 */ /* 0x004fc600078e020c */
[----:B------:R-:W1:Y:S01]  /*04d0*/  LDS R22, [R2+0x680] ;  /* 0x0006800002167984 */ /* 0x000e620000000800 */
[----:B---3--:R-:W-:-:S03]  /*04e0*/  IMAD R12, R24, R15, R12 ;  /* 0x0000000f180c7224 */ /* 0x008fc600078e020c */
        /* <DEDUP_REMOVED lines=19> */
[----:B------:R-:W-:Y:S01]  /*0620*/  LDS R24, [R2+0xc80] ;  /* 0x000c800002187984 */ /* 0x000fe20000000800 */
[----:B0-----:R-:W-:-:S03]  /*0630*/  IMAD R8, R8, R25, R12 ;  /* 0x0000001908087224 */ /* 0x001fc600078e020c */
[----:B------:R-:W-:Y:S01]  /*0640*/  LDS R25, [R2+0xc00] ;  /* 0x000c000002197984 */ /* 0x000fe20000000800 */
[----:B-1----:R-:W-:-:S03]  /*0650*/  IMAD R8, R22, R9, R8 ;  /* 0x0000000916087224 */ /* 0x002fc600078e0208 */
[----:B------:R-:W0:Y:S01]  /*0660*/  LDS.128 R12, [R5+0x60] ;  /* 0x00006000050c7984 */ /* 0x000e220000000c00 */
[----:B--2---:R-:W-:-:S03]  /*0670*/  IMAD R8, R23, R10, R8 ;  /* 0x0000000a17087224 */ /* 0x004fc600078e0208 */
[----:B------:R-:W1:Y:S01]  /*0680*/  LDS R23, [R2+0xd00] ;  /* 0x000d000002177984 */ /* 0x000e620000000800 */
[----:B------:R-:W-:-:S03]  /*0690*/  IMAD R8, R26, R11, R8 ;  /* 0x0000000b1a087224 */ /* 0x000fc600078e0208 */
[----:B------:R-:W2:Y:S04]  /*06a0*/  LDS R22, [R2+0xd80] ;  /* 0x000d800002167984 */ /* 0x000ea80000000800 */
[----:B------:R-:W-:Y:S01]  /*06b0*/  LDS R26, [R2+0xe80] ;  /* 0x000e8000021a7984 */ /* 0x000fe20000000800 */
[----:B0-----:R-:W-:-:S03]  /*06c0*/  IMAD R12, R12, R25, R8 ;  /* 0x000000190c0c7224 */ /* 0x001fc600078e0208 */
[----:B------:R-:W-:Y:S01]  /*06d0*/  LDS R25, [R2+0xe00] ;  /* 0x000e000002197984 */ /* 0x000fe20000000800 */
[----:B------:R-:W-:-:S03]  /*06e0*/  IMAD R24, R24, R13, R12 ;  /* 0x0000000d18187224 */ /* 0x000fc600078e020c */
[----:B------:R-:W0:Y:S01]  /*06f0*/  LDS.128 R8, [R5+0x70] ;  /* 0x0000700005087984 */ /* 0x000e220000000c00 */
[----:B-1----:R-:W-:-:S03]  /*0700*/  IMAD R14, R23, R14, R24 ;  /* 0x0000000e170e7224 */ /* 0x002fc600078e0218 */
[----:B------:R-:W1:Y:S01]  /*0710*/  LDS R13, [R2+0xf00] ;  /* 0x000f0000020d7984 */ /* 0x000e620000000800 */
[----:B--2---:R-:W-:-:S03]  /*0720*/  IMAD R14, R22, R15, R14 ;  /* 0x0000000f160e7224 */ /* 0x004fc600078e020e */
[----:B------:R-:W2:Y:S01]  /*0730*/  LDS R12, [R2+0xf80] ;  /* 0x000f8000020c7984 */ /* 0x000ea20000000800 */
[----:B0-----:R-:W-:-:S04]  /*0740*/  IMAD R8, R8, R25, R14 ;  /* 0x0000001908087224 */ /* 0x001fc800078e020e */
[----:B------:R-:W-:-:S04]  /*0750*/  IMAD R8, R26, R9, R8 ;  /* 0x000000091a087224 */ /* 0x000fc800078e0208 */
[----:B-1----:R-:W-:-:S04]  /*0760*/  IMAD R8, R13, R10, R8 ;  /* 0x0000000a0d087224 */ /* 0x002fc800078e0208 */
[----:B--2---:R-:W-:Y:S01]  /*0770*/  IMAD R11, R12, R11, R8 ;  /* 0x0000000b0c0b7224 */ /* 0x004fe200078e0208 */
[----:B------:R-:W-:Y:S06]  /*0780*/  BAR.SYNC.DEFER_BLOCKING 0x0 ;  /* 0x0000000000007b1d */ /* 0x000fec0000010000 */
[----:B------:R-:W-:Y:S05]  /*0790*/  BRA.U !UP0, `(.L_x_1) ;  /* 0xfffffff908ac7547 */ /* 0x000fea000b83ffff */
.L_x_0:
[----:B------:R-:W-:Y:S01]  /*07a0*/  STG.E desc[UR8][R20.64], R11 ;  /* 0x0000000b14007986 */ /* 0x000fe2000c101908 */
[----:B------:R-:W-:Y:S05]  /*07b0*/  EXIT ;  /* 0x000000000000794d */ /* 0x000fea0003800000 */
.L_x_2:
[----:B------:R-:W-:-:S00]  /*07c0*/  BRA `(.L_x_2) ;  /* 0xfffffffc00fc7947 */ /* 0x000fc0000383ffff */
[----:B------:R-:W-:-:S00]  /*07d0*/  NOP ;  /* 0x0000000000007918 */ /* 0x000fc00000000000 */
        /* <DEDUP_REMOVED lines=10> */
.L_x_3:


//--------------------- .nv.shared._Z4mmuliiiPKiS0_Pi --------------------------
	.section	.nv.shared._Z4mmuliiiPKiS0_Pi,"aw",@nobits
	.sectionflags	@""
	.align	4
.nv.shared._Z4mmuliiiPKiS0_Pi:
	.zero		9216


//--------------------- .nv.shared.reserved.0     --------------------------
	.section	.nv.shared.reserved.0,"aw",@nobits
	.weak		__nv_reservedSMEM_offset_0_alias
	.size		__nv_reservedSMEM_offset_0_alias, 0, 64
	.other		__nv_reservedSMEM_offset_0_alias,@"STO_CUDA_RESERVED_SHARED STV_DEFAULT"
__nv_reservedSMEM_offset_0_alias:
	.zero		0
	.zero		64


//--------------------- .nv.constant0._Z4mmuliiiPKiS0_Pi --------------------------
	.section	.nv.constant0._Z4mmuliiiPKiS0_Pi,"a",@progbits
	.sectionflags	@""
	.align	4
.nv.constant0._Z4mmuliiiPKiS0_Pi:
	.zero		936


//--------------------- SYMBOLS --------------------------

	.type		.nv.reservedSmem.offset0,@object
	.size		.nv.reservedSmem.offset0,0x4
	.type		.nv.reservedSmem.cap,@object
	.size		.nv.reservedSmem.cap,0x4
